//
// Generated by NVIDIA NVVM Compiler
//
// Compiler Build ID: CL-36424714
// Cuda compilation tools, release 13.0, V13.0.88
// Based on NVVM 20.0.0
//

.version 9.0
.target sm_100
.address_size 64

	// .globl	_Z16reduce_neighbourPiS_j

.visible .entry _Z16reduce_neighbourPiS_j(
	.param .u64 .ptr .align 1 _Z16reduce_neighbourPiS_j_param_0,
	.param .u64 .ptr .align 1 _Z16reduce_neighbourPiS_j_param_1,
	.param .u32 _Z16reduce_neighbourPiS_j_param_2
)
{
	.reg .pred 	%p<6>;
	.reg .b32 	%r<17>;
	.reg .b64 	%rd<13>;

	ld.param.u64 	%rd3, [_Z16reduce_neighbourPiS_j_param_0];
	ld.param.u64 	%rd4, [_Z16reduce_neighbourPiS_j_param_1];
	ld.param.u32 	%r7, [_Z16reduce_neighbourPiS_j_param_2];
	mov.u32 	%r1, %tid.x;
	mov.u32 	%r2, %ctaid.x;
	mov.u32 	%r3, %ntid.x;
	mul.lo.s32 	%r4, %r2, %r3;
	add.s32 	%r8, %r4, %r1;
	setp.ge.u32 	%p1, %r8, %r7;
	@%p1 bra 	$L__BB0_8;
	cvta.to.global.u64 	%rd5, %rd3;
	mul.wide.u32 	%rd6, %r4, 4;
	add.s64 	%rd1, %rd5, %rd6;
	setp.lt.u32 	%p2, %r3, 2;
	@%p2 bra 	$L__BB0_6;
	mul.wide.u32 	%rd7, %r1, 4;
	add.s64 	%rd2, %rd1, %rd7;
	mov.b32 	%r16, 1;
$L__BB0_3:
	shl.b32 	%r6, %r16, 1;
	add.s32 	%r10, %r6, -1;
	and.b32  	%r11, %r10, %r1;
	setp.ne.s32 	%p3, %r11, 0;
	@%p3 bra 	$L__BB0_5;
	mul.wide.s32 	%rd8, %r16, 4;
	add.s64 	%rd9, %rd2, %rd8;
	ld.global.u32 	%r12, [%rd9];
	ld.global.u32 	%r13, [%rd2];
	add.s32 	%r14, %r13, %r12;
	st.global.u32 	[%rd2], %r14;
$L__BB0_5:
	bar.sync 	0;
	setp.lt.u32 	%p4, %r6, %r3;
	mov.u32 	%r16, %r6;
	@%p4 bra 	$L__BB0_3;
$L__BB0_6:
	setp.ne.s32 	%p5, %r1, 0;
	@%p5 bra 	$L__BB0_8;
	ld.global.u32 	%r15, [%rd1];
	cvta.to.global.u64 	%rd10, %rd4;
	mul.wide.u32 	%rd11, %r2, 4;
	add.s64 	%rd12, %rd10, %rd11;
	st.global.u32 	[%rd12], %r15;
$L__BB0_8:
	ret;

}
	// .globl	_Z32reduce_neighbour_less_divergencePiS_j
.visible .entry _Z32reduce_neighbour_less_divergencePiS_j(
	.param .u64 .ptr .align 1 _Z32reduce_neighbour_less_divergencePiS_j_param_0,
	.param .u64 .ptr .align 1 _Z32reduce_neighbour_less_divergencePiS_j_param_1,
	.param .u32 _Z32reduce_neighbour_less_divergencePiS_j_param_2
)
{
	.reg .pred 	%p<6>;
	.reg .b32 	%r<17>;
	.reg .b64 	%rd<13>;

	ld.param.u64 	%rd2, [_Z32reduce_neighbour_less_divergencePiS_j_param_0];
	ld.param.u64 	%rd3, [_Z32reduce_neighbour_less_divergencePiS_j_param_1];
	ld.param.u32 	%r8, [_Z32reduce_neighbour_less_divergencePiS_j_param_2];
	mov.u32 	%r1, %tid.x;
	mov.u32 	%r2, %ctaid.x;
	mov.u32 	%r3, %ntid.x;
	mul.lo.s32 	%r4, %r2, %r3;
	add.s32 	%r9, %r4, %r1;
	setp.ge.u32 	%p1, %r9, %r8;
	@%p1 bra 	$L__BB1_8;
	cvta.to.global.u64 	%rd4, %rd2;
	mul.wide.u32 	%rd5, %r4, 4;
	add.s64 	%rd1, %rd4, %rd5;
	setp.lt.u32 	%p2, %r3, 2;
	@%p2 bra 	$L__BB1_6;
	mov.b32 	%r16, 1;
$L__BB1_3:
	shl.b32 	%r6, %r16, 1;
	mul.lo.s32 	%r7, %r6, %r1;
	setp.ge.u32 	%p3, %r7, %r3;
	@%p3 bra 	$L__BB1_5;
	add.s32 	%r11, %r7, %r16;
	mul.wide.u32 	%rd6, %r11, 4;
	add.s64 	%rd7, %rd1, %rd6;
	ld.global.u32 	%r12, [%rd7];
	mul.wide.u32 	%rd8, %r7, 4;
	add.s64 	%rd9, %rd1, %rd8;
	ld.global.u32 	%r13, [%rd9];
	add.s32 	%r14, %r13, %r12;
	st.global.u32 	[%rd9], %r14;
$L__BB1_5:
	bar.sync 	0;
	setp.lt.u32 	%p4, %r6, %r3;
	mov.u32 	%r16, %r6;
	@%p4 bra 	$L__BB1_3;
$L__BB1_6:
	setp.ne.s32 	%p5, %r1, 0;
	@%p5 bra 	$L__BB1_8;
	ld.global.u32 	%r15, [%rd1];
	cvta.to.global.u64 	%rd10, %rd3;
	mul.wide.u32 	%rd11, %r2, 4;
	add.s64 	%rd12, %rd10, %rd11;
	st.global.u32 	[%rd12], %r15;
$L__BB1_8:
	ret;

}
	// .globl	_Z18reduce_interleavedPiS_j
.visible .entry _Z18reduce_interleavedPiS_j(
	.param .u64 .ptr .align 1 _Z18reduce_interleavedPiS_j_param_0,
	.param .u64 .ptr .align 1 _Z18reduce_interleavedPiS_j_param_1,
	.param .u32 _Z18reduce_interleavedPiS_j_param_2
)
{
	.reg .pred 	%p<6>;
	.reg .b32 	%r<14>;
	.reg .b64 	%rd<13>;

	ld.param.u64 	%rd3, [_Z18reduce_interleavedPiS_j_param_0];
	ld.param.u64 	%rd4, [_Z18reduce_interleavedPiS_j_param_1];
	ld.param.u32 	%r7, [_Z18reduce_interleavedPiS_j_param_2];
	mov.u32 	%r1, %tid.x;
	mov.u32 	%r13, %ntid.x;
	mov.u32 	%r3, %ctaid.x;
	mul.lo.s32 	%r4, %r13, %r3;
	add.s32 	%r8, %r4, %r1;
	setp.ge.u32 	%p1, %r8, %r7;
	@%p1 bra 	$L__BB2_8;
	cvta.to.global.u64 	%rd5, %rd3;
	mul.wide.u32 	%rd6, %r4, 4;
	add.s64 	%rd1, %rd5, %rd6;
	setp.lt.u32 	%p2, %r13, 2;
	@%p2 bra 	$L__BB2_6;
	mul.wide.u32 	%rd7, %r1, 4;
	add.s64 	%rd2, %rd1, %rd7;
$L__BB2_3:
	shr.u32 	%r6, %r13, 1;
	setp.ge.u32 	%p3, %r1, %r6;
	@%p3 bra 	$L__BB2_5;
	mul.wide.u32 	%rd8, %r6, 4;
	add.s64 	%rd9, %rd2, %rd8;
	ld.global.u32 	%r9, [%rd9];
	ld.global.u32 	%r10, [%rd2];
	add.s32 	%r11, %r10, %r9;
	st.global.u32 	[%rd2], %r11;
$L__BB2_5:
	bar.sync 	0;
	setp.gt.u32 	%p4, %r13, 3;
	mov.u32 	%r13, %r6;
	@%p4 bra 	$L__BB2_3;
$L__BB2_6:
	setp.ne.s32 	%p5, %r1, 0;
	@%p5 bra 	$L__BB2_8;
	ld.global.u32 	%r12, [%rd1];
	cvta.to.global.u64 	%rd10, %rd4;
	mul.wide.u32 	%rd11, %r3, 4;
	add.s64 	%rd12, %rd10, %rd11;
	st.global.u32 	[%rd12], %r12;
$L__BB2_8:
	ret;

}


// ===== COMPILED SASS (sm_100) =====

	.target	sm_100

	.elftype	@"ET_EXEC"


//--------------------- .note.nv.tkinfo           --------------------------
	.section	.note.nv.tkinfo,"",@"SHT_NOTE"
	.sectionflags	@"SHF_NOTE_NV_TKINFO"
	.tkinfo
        /*0018*/ 	.word	0x00000002
        /*0030*/ 	.string	""
        /*0030*/ 	.string	"ptxas"
        /*0030*/ 	.string	"Cuda compilation tools, release 13.0, V13.0.88"
        /*0030*/ 	.string	"Build cuda_13.0.r13.0/compiler.36424714_0"
        /*0030*/ 	.string	"-arch sm_100 -m 64 "



//--------------------- .note.nv.cuinfo           --------------------------
	.section	.note.nv.cuinfo,"",@"SHT_NOTE"
	.sectionflags	@"SHF_NOTE_NV_CUINFO"
        /*0018*/ 	.short	0x0002
        /*001a*/ 	.short	0x0064
        /*001c*/ 	.short	0x0082
	.zero		2


//--------------------- .nv.info                  --------------------------
	.section	.nv.info,"",@"SHT_CUDA_INFO"
	.align	4


	//----- nvinfo : EIATTR_REGCOUNT
	.align		4
        /*0000*/ 	.byte	0x04, 0x2f
        /*0002*/ 	.short	(.L_1 - .L_0)
	.align		4
.L_0:
        /*0004*/ 	.word	index@(_Z16reduce_neighbourPiS_j)
        /*0008*/ 	.word	0x00000010


	//----- nvinfo : EIATTR_FRAME_SIZE
	.align		4
.L_1:
        /*000c*/ 	.byte	0x04, 0x11
        /*000e*/ 	.short	(.L_3 - .L_2)
	.align		4
.L_2:
        /*0010*/ 	.word	index@(_Z16reduce_neighbourPiS_j)
        /*0014*/ 	.word	0x00000000


	//----- nvinfo : EIATTR_REGCOUNT
	.align		4
.L_3:
        /*0018*/ 	.byte	0x04, 0x2f
        /*001a*/ 	.short	(.L_5 - .L_4)
	.align		4
.L_4:
        /*001c*/ 	.word	index@(_Z32reduce_neighbour_less_divergencePiS_j)
        /*0020*/ 	.word	0x0000000e


	//----- nvinfo : EIATTR_FRAME_SIZE
	.align		4
.L_5:
        /*0024*/ 	.byte	0x04, 0x11
        /*0026*/ 	.short	(.L_7 - .L_6)
	.align		4
.L_6:
        /*0028*/ 	.word	index@(_Z32reduce_neighbour_less_divergencePiS_j)
        /*002c*/ 	.word	0x00000000


	//----- nvinfo : EIATTR_REGCOUNT
	.align		4
.L_7:
        /*0030*/ 	.byte	0x04, 0x2f
        /*0032*/ 	.short	(.L_9 - .L_8)
	.align		4
.L_8:
        /*0034*/ 	.word	index@(_Z18reduce_interleavedPiS_j)
        /*0038*/ 	.word	0x00000010


	//----- nvinfo : EIATTR_FRAME_SIZE
	.align		4
.L_9:
        /*003c*/ 	.byte	0x04, 0x11
        /*003e*/ 	.short	(.L_11 - .L_10)
	.align		4
.L_10:
        /*0040*/ 	.word	index@(_Z18reduce_interleavedPiS_j)
        /*0044*/ 	.word	0x00000000


	//----- nvinfo : EIATTR_MIN_STACK_SIZE
	.align		4
.L_11:
        /*0048*/ 	.byte	0x04, 0x12
        /*004a*/ 	.short	(.L_13 - .L_12)
	.align		4
.L_12:
        /*004c*/ 	.word	index@(_Z18reduce_interleavedPiS_j)
        /*0050*/ 	.word	0x00000000


	//----- nvinfo : EIATTR_MIN_STACK_SIZE
	.align		4
.L_13:
        /*0054*/ 	.byte	0x04, 0x12
        /*0056*/ 	.short	(.L_15 - .L_14)
	.align		4
.L_14:
        /*0058*/ 	.word	index@(_Z32reduce_neighbour_less_divergencePiS_j)
        /*005c*/ 	.word	0x00000000


	//----- nvinfo : EIATTR_MIN_STACK_SIZE
	.align		4
.L_15:
        /*0060*/ 	.byte	0x04, 0x12
        /*0062*/ 	.short	(.L_17 - .L_16)
	.align		4
.L_16:
        /*0064*/ 	.word	index@(_Z16reduce_neighbourPiS_j)
        /*0068*/ 	.word	0x00000000
.L_17:


//--------------------- .nv.compat                --------------------------
	.section	.nv.compat,"",@"SHT_CUDA_COMPAT_INFO"
	.align	4
        /*0000*/ 	.byte	0x02, 0x09, 0x00, 0x00, 0x02, 0x02, 0x01, 0x00, 0x02, 0x05, 0x05, 0x00, 0x03, 0x07, 0x01, 0x01
        /*0010*/ 	.byte	0x02, 0x03, 0x00, 0x00, 0x02, 0x06, 0x01, 0x00, 0x04, 0x0b, 0x08, 0x00, 0x09, 0x00, 0x00, 0x00
        /*0020*/ 	.byte	0x00, 0x00, 0x00, 0x00


//--------------------- .nv.info._Z18reduce_interleavedPiS_j --------------------------
	.section	.nv.info._Z18reduce_interleavedPiS_j,"",@"SHT_CUDA_INFO"
	.sectionflags	@""
	.align	4


	//----- nvinfo : EIATTR_CUDA_API_VERSION
	.align		4
        /*0000*/ 	.byte	0x04, 0x37
        /*0002*/ 	.short	(.L_19 - .L_18)
.L_18:
        /*0004*/ 	.word	0x00000082


	//----- nvinfo : EIATTR_KPARAM_INFO
	.align		4
.L_19:
        /*0008*/ 	.byte	0x04, 0x17
        /*000a*/ 	.short	(.L_21 - .L_20)
.L_20:
        /*000c*/ 	.word	0x00000000
        /*0010*/ 	.short	0x0002
        /*0012*/ 	.short	0x0010
        /*0014*/ 	.byte	0x00, 0xf0, 0x11, 0x00


	//----- nvinfo : EIATTR_KPARAM_INFO
	.align		4
.L_21:
        /*0018*/ 	.byte	0x04, 0x17
        /*001a*/ 	.short	(.L_23 - .L_22)
.L_22:
        /*001c*/ 	.word	0x00000000
        /*0020*/ 	.short	0x0001
        /*0022*/ 	.short	0x0008
        /*0024*/ 	.byte	0x00, 0xf5, 0x21, 0x00


	//----- nvinfo : EIATTR_KPARAM_INFO
	.align		4
.L_23:
        /*0028*/ 	.byte	0x04, 0x17
        /*002a*/ 	.short	(.L_25 - .L_24)
.L_24:
        /*002c*/ 	.word	0x00000000
        /*0030*/ 	.short	0x0000
        /*0032*/ 	.short	0x0000
        /*0034*/ 	.byte	0x00, 0xf5, 0x21, 0x00


	//----- nvinfo : EIATTR_SPARSE_MMA_MASK
	.align		4
.L_25:
        /*0038*/ 	.byte	0x03, 0x50
        /*003a*/ 	.short	0x0000


	//----- nvinfo : EIATTR_MAXREG_COUNT
	.align		4
        /*003c*/ 	.byte	0x03, 0x1b
        /*003e*/ 	.short	0x00ff


	//----- nvinfo : EIATTR_NUM_BARRIERS
	.align		4
        /*0040*/ 	.byte	0x02, 0x4c
        /*0042*/ 	.byte	0x01
	.zero		1


	//----- nvinfo : EIATTR_MERCURY_ISA_VERSION
	.align		4
        /*0044*/ 	.byte	0x03, 0x5f
        /*0046*/ 	.short	0x0101


	//----- nvinfo : EIATTR_VRC_CTA_INIT_COUNT
	.align		4
        /*0048*/ 	.byte	0x02, 0x4a
	.zero		1
	.zero		1


	//----- nvinfo : EIATTR_EXIT_INSTR_OFFSETS
	.align		4
        /*004c*/ 	.byte	0x04, 0x1c
        /*004e*/ 	.short	(.L_27 - .L_26)


	//   ....[0]....
.L_26:
        /*0050*/ 	.word	0x00000090


	//   ....[1]....
        /*0054*/ 	.word	0x000001f0


	//   ....[2]....
        /*0058*/ 	.word	0x00000240


	//----- nvinfo : EIATTR_CRS_STACK_SIZE
	.align		4
.L_27:
        /*005c*/ 	.byte	0x04, 0x1e
        /*005e*/ 	.short	(.L_29 - .L_28)
.L_28:
        /*0060*/ 	.word	0x00000000


	//----- nvinfo : EIATTR_CBANK_PARAM_SIZE
	.align		4
.L_29:
        /*0064*/ 	.byte	0x03, 0x19
        /*0066*/ 	.short	0x0014


	//----- nvinfo : EIATTR_PARAM_CBANK
	.align		4
        /*0068*/ 	.byte	0x04, 0x0a
        /*006a*/ 	.short	(.L_31 - .L_30)
	.align		4
.L_30:
        /*006c*/ 	.word	index@(.nv.constant0._Z18reduce_interleavedPiS_j)
        /*0070*/ 	.short	0x0380
        /*0072*/ 	.short	0x0014


	//----- nvinfo : EIATTR_SW_WAR
	.align		4
.L_31:
        /*0074*/ 	.byte	0x04, 0x36
        /*0076*/ 	.short	(.L_33 - .L_32)
.L_32:
        /*0078*/ 	.word	0x00000008
.L_33:


//--------------------- .nv.info._Z32reduce_neighbour_less_divergencePiS_j --------------------------
	.section	.nv.info._Z32reduce_neighbour_less_divergencePiS_j,"",@"SHT_CUDA_INFO"
	.sectionflags	@""
	.align	4


	//----- nvinfo : EIATTR_CUDA_API_VERSION
	.align		4
        /*0000*/ 	.byte	0x04, 0x37
        /*0002*/ 	.short	(.L_35 - .L_34)
.L_34:
        /*0004*/ 	.word	0x00000082


	//----- nvinfo : EIATTR_KPARAM_INFO
	.align		4
.L_35:
        /*0008*/ 	.byte	0x04, 0x17
        /*000a*/ 	.short	(.L_37 - .L_36)
.L_36:
        /*000c*/ 	.word	0x00000000
        /*0010*/ 	.short	0x0002
        /*0012*/ 	.short	0x0010
        /*0014*/ 	.byte	0x00, 0xf0, 0x11, 0x00


	//----- nvinfo : EIATTR_KPARAM_INFO
	.align		4
.L_37:
        /*0018*/ 	.byte	0x04, 0x17
        /*001a*/ 	.short	(.L_39 - .L_38)
.L_38:
        /*001c*/ 	.word	0x00000000
        /*0020*/ 	.short	0x0001
        /*0022*/ 	.short	0x0008
        /*0024*/ 	.byte	0x00, 0xf5, 0x21, 0x00


	//----- nvinfo : EIATTR_KPARAM_INFO
	.align		4
.L_39:
        /*0028*/ 	.byte	0x04, 0x17
        /*002a*/ 	.short	(.L_41 - .L_40)
.L_40:
        /*002c*/ 	.word	0x00000000
        /*0030*/ 	.short	0x0000
        /*0032*/ 	.short	0x0000
        /*0034*/ 	.byte	0x00, 0xf5, 0x21, 0x00


	//----- nvinfo : EIATTR_SPARSE_MMA_MASK
	.align		4
.L_41:
        /*0038*/ 	.byte	0x03, 0x50
        /*003a*/ 	.short	0x0000


	//----- nvinfo : EIATTR_MAXREG_COUNT
	.align		4
        /*003c*/ 	.byte	0x03, 0x1b
        /*003e*/ 	.short	0x00ff


	//----- nvinfo : EIATTR_NUM_BARRIERS
	.align		4
        /*0040*/ 	.byte	0x02, 0x4c
        /*0042*/ 	.byte	0x01
	.zero		1


	//----- nvinfo : EIATTR_MERCURY_ISA_VERSION
	.align		4
        /*0044*/ 	.byte	0x03, 0x5f
        /*0046*/ 	.short	0x0101


	//----- nvinfo : EIATTR_VRC_CTA_INIT_COUNT
	.align		4
        /*0048*/ 	.byte	0x02, 0x4a
	.zero		1
	.zero		1


	//----- nvinfo : EIATTR_EXIT_INSTR_OFFSETS
	.align		4
        /*004c*/ 	.byte	0x04, 0x1c
        /*004e*/ 	.short	(.L_43 - .L_42)


	//   ....[0]....
.L_42:
        /*0050*/ 	.word	0x00000080


	//   ....[1]....
        /*0054*/ 	.word	0x00000210


	//   ....[2]....
        /*0058*/ 	.word	0x00000260


	//----- nvinfo : EIATTR_CRS_STACK_SIZE
	.align		4
.L_43:
        /*005c*/ 	.byte	0x04, 0x1e
        /*005e*/ 	.short	(.L_45 - .L_44)
.L_44:
        /*0060*/ 	.word	0x00000000


	//----- nvinfo : EIATTR_CBANK_PARAM_SIZE
	.align		4
.L_45:
        /*0064*/ 	.byte	0x03, 0x19
        /*0066*/ 	.short	0x0014


	//----- nvinfo : EIATTR_PARAM_CBANK
	.align		4
        /*0068*/ 	.byte	0x04, 0x0a
        /*006a*/ 	.short	(.L_47 - .L_46)
	.align		4
.L_46:
        /*006c*/ 	.word	index@(.nv.constant0._Z32reduce_neighbour_less_divergencePiS_j)
        /*0070*/ 	.short	0x0380
        /*0072*/ 	.short	0x0014


	//----- nvinfo : EIATTR_SW_WAR
	.align		4
.L_47:
        /*0074*/ 	.byte	0x04, 0x36
        /*0076*/ 	.short	(.L_49 - .L_48)
.L_48:
        /*0078*/ 	.word	0x00000008
.L_49:


//--------------------- .nv.info._Z16reduce_neighbourPiS_j --------------------------
	.section	.nv.info._Z16reduce_neighbourPiS_j,"",@"SHT_CUDA_INFO"
	.sectionflags	@""
	.align	4


	//----- nvinfo : EIATTR_CUDA_API_VERSION
	.align		4
        /*0000*/ 	.byte	0x04, 0x37
        /*0002*/ 	.short	(.L_51 - .L_50)
.L_50:
        /*0004*/ 	.word	0x00000082


	//----- nvinfo : EIATTR_KPARAM_INFO
	.align		4
.L_51:
        /*0008*/ 	.byte	0x04, 0x17
        /*000a*/ 	.short	(.L_53 - .L_52)
.L_52:
        /*000c*/ 	.word	0x00000000
        /*0010*/ 	.short	0x0002
        /*0012*/ 	.short	0x0010
        /*0014*/ 	.byte	0x00, 0xf0, 0x11, 0x00


	//----- nvinfo : EIATTR_KPARAM_INFO
	.align		4
.L_53:
        /*0018*/ 	.byte	0x04, 0x17
        /*001a*/ 	.short	(.L_55 - .L_54)
.L_54:
        /*001c*/ 	.word	0x00000000
        /*0020*/ 	.short	0x0001
        /*0022*/ 	.short	0x0008
        /*0024*/ 	.byte	0x00, 0xf5, 0x21, 0x00


	//----- nvinfo : EIATTR_KPARAM_INFO
	.align		4
.L_55:
        /*0028*/ 	.byte	0x04, 0x17
        /*002a*/ 	.short	(.L_57 - .L_56)
.L_56:
        /*002c*/ 	.word	0x00000000
        /*0030*/ 	.short	0x0000
        /*0032*/ 	.short	0x0000
        /*0034*/ 	.byte	0x00, 0xf5, 0x21, 0x00


	//----- nvinfo : EIATTR_SPARSE_MMA_MASK
	.align		4
.L_57:
        /*0038*/ 	.byte	0x03, 0x50
        /*003a*/ 	.short	0x0000


	//----- nvinfo : EIATTR_MAXREG_COUNT
	.align		4
        /*003c*/ 	.byte	0x03, 0x1b
        /*003e*/ 	.short	0x00ff


	//----- nvinfo : EIATTR_NUM_BARRIERS
	.align		4
        /*0040*/ 	.byte	0x02, 0x4c
        /*0042*/ 	.byte	0x01
	.zero		1


	//----- nvinfo : EIATTR_MERCURY_ISA_VERSION
	.align		4
        /*0044*/ 	.byte	0x03, 0x5f
        /*0046*/ 	.short	0x0101


	//----- nvinfo : EIATTR_VRC_CTA_INIT_COUNT
	.align		4
        /*0048*/ 	.byte	0x02, 0x4a
	.zero		1
	.zero		1


	//----- nvinfo : EIATTR_EXIT_INSTR_OFFSETS
	.align		4
        /*004c*/ 	.byte	0x04, 0x1c
        /*004e*/ 	.short	(.L_59 - .L_58)


	//   ....[0]....
.L_58:
        /*0050*/ 	.word	0x00000080


	//   ....[1]....
        /*0054*/ 	.word	0x00000200


	//   ....[2]....
        /*0058*/ 	.word	0x00000250


	//----- nvinfo : EIATTR_CRS_STACK_SIZE
	.align		4
.L_59:
        /*005c*/ 	.byte	0x04, 0x1e
        /*005e*/ 	.short	(.L_61 - .L_60)
.L_60:
        /*0060*/ 	.word	0x00000000


	//----- nvinfo : EIATTR_CBANK_PARAM_SIZE
	.align		4
.L_61:
        /*0064*/ 	.byte	0x03, 0x19
        /*0066*/ 	.short	0x0014


	//----- nvinfo : EIATTR_PARAM_CBANK
	.align		4
        /*0068*/ 	.byte	0x04, 0x0a
        /*006a*/ 	.short	(.L_63 - .L_62)
	.align		4
.L_62:
        /*006c*/ 	.word	index@(.nv.constant0._Z16reduce_neighbourPiS_j)
        /*0070*/ 	.short	0x0380
        /*0072*/ 	.short	0x0014


	//----- nvinfo : EIATTR_SW_WAR
	.align		4
.L_63:
        /*0074*/ 	.byte	0x04, 0x36
        /*0076*/ 	.short	(.L_65 - .L_64)
.L_64:
        /*0078*/ 	.word	0x00000008
.L_65:


//--------------------- .nv.callgraph             --------------------------
	.section	.nv.callgraph,"",@"SHT_CUDA_CALLGRAPH"
	.align	4
	.sectionentsize	8
	.align		4
        /*0000*/ 	.word	0x00000000
	.align		4
        /*0004*/ 	.word	0xffffffff
	.align		4
        /*0008*/ 	.word	0x00000000
	.align		4
        /*000c*/ 	.word	0xfffffffe
	.align		4
        /*0010*/ 	.word	0x00000000
	.align		4
        /*0014*/ 	.word	0xfffffffd
	.align		4
        /*0018*/ 	.word	0x00000000
	.align		4
        /*001c*/ 	.word	0xfffffffc


//--------------------- .text._Z18reduce_interleavedPiS_j --------------------------
	.section	.text._Z18reduce_interleavedPiS_j,"ax",@progbits
	.align	128
        .global         _Z18reduce_interleavedPiS_j
        .type           _Z18reduce_interleavedPiS_j,@function
        .size           _Z18reduce_interleavedPiS_j,(.L_x_15 - _Z18reduce_interleavedPiS_j)
        .other          _Z18reduce_interleavedPiS_j,@"STO_CUDA_ENTRY STV_DEFAULT"
_Z18reduce_interleavedPiS_j:
.text._Z18reduce_interleavedPiS_j:
[----:B------:R-:W-:Y:S01]  /*0000*/  LDC R1, c[0x0][0x37c] ;  /* 0x0000df00ff017b82 */ /* 0x000fe20000000800 */
[----:B------:R-:W0:Y:S01]  /*0010*/  S2R R11, SR_CTAID.X ;  /* 0x00000000000b7919 */ /* 0x000e220000002500 */
[----:B------:R-:W0:Y:S01]  /*0020*/  LDCU UR4, c[0x0][0x360] ;  /* 0x00006c00ff0477ac */ /* 0x000e220008000800 */
[----:B------:R-:W1:Y:S01]  /*0030*/  S2R R8, SR_TID.X ;  /* 0x0000000000087919 */ /* 0x000e620000002100 */
[----:B------:R-:W2:Y:S01]  /*0040*/  LDCU UR5, c[0x0][0x390] ;  /* 0x00007200ff0577ac */ /* 0x000ea20008000800 */
[----:B0-----:R-:W-:-:S04]  /*0050*/  IMAD R5, R11, UR4, RZ ;  /* 0x000000040b057c24 */ /* 0x001fc8000f8e02ff */
[----:B-1----:R-:W-:-:S05]  /*0060*/  IMAD.IADD R0, R5, 0x1, R8 ;  /* 0x0000000105007824 */ /* 0x002fca00078e0208 */
[----:B--2---:R-:W-:Y:S01]  /*0070*/  ISETP.GE.U32.AND P0, PT, R0, UR5, PT ;  /* 0x0000000500007c0c */ /* 0x004fe2000bf06070 */
[----:B------:R-:W-:-:S12]  /*0080*/  IMAD.U32 R0, RZ, RZ, UR4 ;  /* 0x00000004ff007e24 */ /* 0x000fd8000f8e00ff */
[----:B------:R-:W-:Y:S05]  /*0090*/  @P0 EXIT ;  /* 0x000000000000094d */ /* 0x000fea0003800000 */
[----:B------:R-:W0:Y:S01]  /*00a0*/  LDC.64 R2, c[0x0][0x380] ;  /* 0x0000e000ff027b82 */ /* 0x000e220000000a00 */
[----:B------:R-:W-:Y:S01]  /*00b0*/  ISETP.GE.U32.AND P0, PT, R0, 0x2, PT ;  /* 0x000000020000780c */ /* 0x000fe20003f06070 */
[----:B------:R-:W1:Y:S01]  /*00c0*/  LDCU.64 UR4, c[0x0][0x358] ;  /* 0x00006b00ff0477ac */ /* 0x000e620008000a00 */
[----:B0-----:R-:W-:-:S11]  /*00d0*/  IMAD.WIDE.U32 R2, R5, 0x4, R2 ;  /* 0x0000000405027825 */ /* 0x001fd600078e0002 */
[----:B-1----:R-:W-:Y:S05]  /*00e0*/  @!P0 BRA `(.L_x_0) ;  /* 0x00000000003c8947 */ /* 0x002fea0003800000 */
[----:B------:R-:W-:-:S07]  /*00f0*/  IMAD.WIDE.U32 R4, R8, 0x4, R2 ;  /* 0x0000000408047825 */ /* 0x000fce00078e0002 */
.L_x_3:
[----:B------:R-:W-:Y:S01]  /*0100*/  SHF.R.U32.HI R13, RZ, 0x1, R0 ;  /* 0x00000001ff0d7819 */ /* 0x000fe20000011600 */
[----:B------:R-:W-:Y:S03]  /*0110*/  BSSY.RECONVERGENT B0, `(.L_x_1) ;  /* 0x0000008000007945 */ /* 0x000fe60003800200 */
[----:B------:R-:W-:-:S13]  /*0120*/  ISETP.GE.U32.AND P0, PT, R8, R13, PT ;  /* 0x0000000d0800720c */ /* 0x000fda0003f06070 */
[----:B0-----:R-:W-:Y:S05]  /*0130*/  @P0 BRA `(.L_x_2) ;  /* 0x0000000000140947 */ /* 0x001fea0003800000 */
[----:B------:R-:W-:Y:S01]  /*0140*/  IMAD.WIDE.U32 R6, R13, 0x4, R4 ;  /* 0x000000040d067825 */ /* 0x000fe200078e0004 */
[----:B------:R-:W2:Y:S05]  /*0150*/  LDG.E R9, desc[UR4][R4.64] ;  /* 0x0000000404097981 */ /* 0x000eaa000c1e1900 */
[----:B------:R-:W2:Y:S02]  /*0160*/  LDG.E R6, desc[UR4][R6.64] ;  /* 0x0000000406067981 */ /* 0x000ea4000c1e1900 */
[----:B--2---:R-:W-:-:S05]  /*0170*/  IADD3 R9, PT, PT, R6, R9, RZ ;  /* 0x0000000906097210 */ /* 0x004fca0007ffe0ff */
[----:B------:R0:W-:Y:S02]  /*0180*/  STG.E desc[UR4][R4.64], R9 ;  /* 0x0000000904007986 */ /* 0x0001e4000c101904 */
.L_x_2:
[----:B------:R-:W-:Y:S05]  /*0190*/  BSYNC.RECONVERGENT B0 ;  /* 0x0000000000007941 */ /* 0x000fea0003800200 */
.L_x_1:
[----:B------:R-:W-:Y:S01]  /*01a0*/  BAR.SYNC.DEFER_BLOCKING 0x0 ;  /* 0x0000000000007b1d */ /* 0x000fe20000010000 */
[----:B------:R-:W-:Y:S02]  /*01b0*/  ISETP.GT.U32.AND P0, PT, R0, 0x3, PT ;  /* 0x000000030000780c */ /* 0x000fe40003f04070 */
[----:B------:R-:W-:-:S11]  /*01c0*/  MOV R0, R13 ;  /* 0x0000000d00007202 */ /* 0x000fd60000000f00 */
[----:B------:R-:W-:Y:S05]  /*01d0*/  @P0 BRA `(.L_x_3) ;  /* 0xfffffffc00c80947 */ /* 0x000fea000383ffff */
.L_x_0:
[----:B------:R-:W-:-:S13]  /*01e0*/  ISETP.NE.AND P0, PT, R8, RZ, PT ;  /* 0x000000ff0800720c */ /* 0x000fda0003f05270 */
[----:B------:R-:W-:Y:S05]  /*01f0*/  @P0 EXIT ;  /* 0x000000000000094d */ /* 0x000fea0003800000 */
[----:B------:R-:W2:Y:S01]  /*0200*/  LDG.E R3, desc[UR4][R2.64] ;  /* 0x0000000402037981 */ /* 0x000ea2000c1e1900 */
[----:B0-----:R-:W0:Y:S02]  /*0210*/  LDC.64 R4, c[0x0][0x388] ;  /* 0x0000e200ff047b82 */ /* 0x001e240000000a00 */
[----:B0-----:R-:W-:-:S05]  /*0220*/  IMAD.WIDE.U32 R4, R11, 0x4, R4 ;  /* 0x000000040b047825 */ /* 0x001fca00078e0004 */
[----:B--2---:R-:W-:Y:S01]  /*0230*/  STG.E desc[UR4][R4.64], R3 ;  /* 0x0000000304007986 */ /* 0x004fe2000c101904 */
[----:B------:R-:W-:Y:S05]  /*0240*/  EXIT ;  /* 0x000000000000794d */ /* 0x000fea0003800000 */
.L_x_4:
[----:B------:R-:W-:-:S00]  /*0250*/  BRA `(.L_x_4) ;  /* 0xfffffffc00fc7947 */ /* 0x000fc0000383ffff */
[----:B------:R-:W-:-:S00]  /*0260*/  NOP ;  /* 0x0000000000007918 */ /* 0x000fc00000000000 */
        /* <DEDUP_REMOVED lines=9> */
.L_x_15:


//--------------------- .text._Z32reduce_neighbour_less_divergencePiS_j --------------------------
	.section	.text._Z32reduce_neighbour_less_divergencePiS_j,"ax",@progbits
	.align	128
        .global         _Z32reduce_neighbour_less_divergencePiS_j
        .type           _Z32reduce_neighbour_less_divergencePiS_j,@function
        .size           _Z32reduce_neighbour_less_divergencePiS_j,(.L_x_16 - _Z32reduce_neighbour_less_divergencePiS_j)
        .other          _Z32reduce_neighbour_less_divergencePiS_j,@"STO_CUDA_ENTRY STV_DEFAULT"
_Z32reduce_neighbour_less_divergencePiS_j:
.text._Z32reduce_neighbour_less_divergencePiS_j:
[----:B------:R-:W-:Y:S01]  /*0000*/  LDC R1, c[0x0][0x37c] ;  /* 0x0000df00ff017b82 */ /* 0x000fe20000000800 */
[----:B------:R-:W0:Y:S01]  /*0010*/  S2R R11, SR_CTAID.X ;  /* 0x00000000000b7919 */ /* 0x000e220000002500 */
[----:B------:R-:W0:Y:S01]  /*0020*/  LDCU UR6, c[0x0][0x360] ;  /* 0x00006c00ff0677ac */ /* 0x000e220008000800 */
[----:B------:R-:W1:Y:S01]  /*0030*/  S2R R0, SR_TID.X ;  /* 0x0000000000007919 */ /* 0x000e620000002100 */
[----:B------:R-:W2:Y:S01]  /*0040*/  LDCU UR4, c[0x0][0x390] ;  /* 0x00007200ff0477ac */ /* 0x000ea20008000800 */
[----:B0-----:R-:W-:-:S05]  /*0050*/  IMAD R5, R11, UR6, RZ ;  /* 0x000000060b057c24 */ /* 0x001fca000f8e02ff */
[----:B-1----:R-:W-:-:S04]  /*0060*/  IADD3 R2, PT, PT, R5, R0, RZ ;  /* 0x0000000005027210 */ /* 0x002fc80007ffe0ff */
[----:B--2---:R-:W-:-:S13]  /*0070*/  ISETP.GE.U32.AND P0, PT, R2, UR4, PT ;  /* 0x0000000402007c0c */ /* 0x004fda000bf06070 */
[----:B------:R-:W-:Y:S05]  /*0080*/  @P0 EXIT ;  /* 0x000000000000094d */ /* 0x000fea0003800000 */
[----:B------:R-:W0:Y:S01]  /*0090*/  LDC.64 R2, c[0x0][0x380] ;  /* 0x0000e000ff027b82 */ /* 0x000e220000000a00 */
[----:B------:R-:W-:Y:S01]  /*00a0*/  UISETP.GE.U32.AND UP0, UPT, UR6, 0x2, UPT ;  /* 0x000000020600788c */ /* 0x000fe2000bf06070 */
[----:B------:R-:W1:Y:S01]  /*00b0*/  LDCU.64 UR8, c[0x0][0x358] ;  /* 0x00006b00ff0877ac */ /* 0x000e620008000a00 */
[----:B0-----:R-:W-:-:S07]  /*00c0*/  IMAD.WIDE.U32 R2, R5, 0x4, R2 ;  /* 0x0000000405027825 */ /* 0x001fce00078e0002 */
[----:B-1----:R-:W-:Y:S05]  /*00d0*/  BRA.U !UP0, `(.L_x_5) ;  /* 0x0000000108487547 */ /* 0x002fea000b800000 */
[----:B------:R-:W-:-:S05]  /*00e0*/  UMOV UR4, 0x1 ;  /* 0x0000000100047882 */ /* 0x000fca0000000000 */
.L_x_8:
[----:B------:R-:W-:Y:S01]  /*00f0*/  USHF.L.U32 UR5, UR4, 0x1, URZ ;  /* 0x0000000104057899 */ /* 0x000fe200080006ff */
[----:B------:R-:W-:Y:S05]  /*0100*/  BSSY.RECONVERGENT B0, `(.L_x_6) ;  /* 0x000000b000007945 */ /* 0x000fea0003800200 */
[----:B0-----:R-:W-:-:S05]  /*0110*/  IMAD R7, R0, UR5, RZ ;  /* 0x0000000500077c24 */ /* 0x001fca000f8e02ff */
[----:B------:R-:W-:-:S13]  /*0120*/  ISETP.GE.U32.AND P0, PT, R7, UR6, PT ;  /* 0x0000000607007c0c */ /* 0x000fda000bf06070 */
[----:B------:R-:W-:Y:S05]  /*0130*/  @P0 BRA `(.L_x_7) ;  /* 0x00000000001c0947 */ /* 0x000fea0003800000 */
[C---:B------:R-:W-:Y:S01]  /*0140*/  IADD3 R5, PT, PT, R7.reuse, UR4, RZ ;  /* 0x0000000407057c10 */ /* 0x040fe2000fffe0ff */
[----:B------:R-:W-:-:S04]  /*0150*/  IMAD.WIDE.U32 R6, R7, 0x4, R2 ;  /* 0x0000000407067825 */ /* 0x000fc800078e0002 */
[----:B------:R-:W-:Y:S01]  /*0160*/  IMAD.WIDE.U32 R4, R5, 0x4, R2 ;  /* 0x0000000405047825 */ /* 0x000fe200078e0002 */
[----:B------:R-:W2:Y:S05]  /*0170*/  LDG.E R9, desc[UR8][R6.64] ;  /* 0x0000000806097981 */ /* 0x000eaa000c1e1900 */
[----:B------:R-:W2:Y:S02]  /*0180*/  LDG.E R4, desc[UR8][R4.64] ;  /* 0x0000000804047981 */ /* 0x000ea4000c1e1900 */
[----:B--2---:R-:W-:-:S05]  /*0190*/  IADD3 R9, PT, PT, R4, R9, RZ ;  /* 0x0000000904097210 */ /* 0x004fca0007ffe0ff */
[----:B------:R0:W-:Y:S02]  /*01a0*/  STG.E desc[UR8][R6.64], R9 ;  /* 0x0000000906007986 */ /* 0x0001e4000c101908 */
.L_x_7:
[----:B------:R-:W-:Y:S05]  /*01b0*/  BSYNC.RECONVERGENT B0 ;  /* 0x0000000000007941 */ /* 0x000fea0003800200 */
.L_x_6:
[----:B------:R-:W-:Y:S01]  /*01c0*/  BAR.SYNC.DEFER_BLOCKING 0x0 ;  /* 0x0000000000007b1d */ /* 0x000fe20000010000 */
[----:B------:R-:W-:-:S05]  /*01d0*/  UISETP.GE.U32.AND UP0, UPT, UR5, UR6, UPT ;  /* 0x000000060500728c */ /* 0x000fca000bf06070 */
[----:B------:R-:W-:-:S04]  /*01e0*/  UMOV UR4, UR5 ;  /* 0x0000000500047c82 */ /* 0x000fc80008000000 */
[----:B------:R-:W-:Y:S05]  /*01f0*/  BRA.U !UP0, `(.L_x_8) ;  /* 0xfffffffd08bc7547 */ /* 0x000fea000b83ffff */
.L_x_5:
[----:B------:R-:W-:-:S13]  /*0200*/  ISETP.NE.AND P0, PT, R0, RZ, PT ;  /* 0x000000ff0000720c */ /* 0x000fda0003f05270 */
[----:B------:R-:W-:Y:S05]  /*0210*/  @P0 EXIT ;  /* 0x000000000000094d */ /* 0x000fea0003800000 */
[----:B------:R-:W2:Y:S01]  /*0220*/  LDG.E R3, desc[UR8][R2.64] ;  /* 0x0000000802037981 */ /* 0x000ea2000c1e1900 */
[----:B------:R-:W1:Y:S02]  /*0230*/  LDC.64 R4, c[0x0][0x388] ;  /* 0x0000e200ff047b82 */ /* 0x000e640000000a00 */
[----:B-1----:R-:W-:-:S05]  /*0240*/  IMAD.WIDE.U32 R4, R11, 0x4, R4 ;  /* 0x000000040b047825 */ /* 0x002fca00078e0004 */
[----:B--2---:R-:W-:Y:S01]  /*0250*/  STG.E desc[UR8][R4.64], R3 ;  /* 0x0000000304007986 */ /* 0x004fe2000c101908 */
[----:B------:R-:W-:Y:S05]  /*0260*/  EXIT ;  /* 0x000000000000794d */ /* 0x000fea0003800000 */
.L_x_9:
        /* <DEDUP_REMOVED lines=9> */
.L_x_16:


//--------------------- .text._Z16reduce_neighbourPiS_j --------------------------
	.section	.text._Z16reduce_neighbourPiS_j,"ax",@progbits
	.align	128
        .global         _Z16reduce_neighbourPiS_j
        .type           _Z16reduce_neighbourPiS_j,@function
        .size           _Z16reduce_neighbourPiS_j,(.L_x_17 - _Z16reduce_neighbourPiS_j)
        .other          _Z16reduce_neighbourPiS_j,@"STO_CUDA_ENTRY STV_DEFAULT"
_Z16reduce_neighbourPiS_j:
.text._Z16reduce_neighbourPiS_j:
        /* <DEDUP_REMOVED lines=14> */
[----:B------:R-:W-:Y:S02]  /*00e0*/  HFMA2 R7, -RZ, RZ, 0, 5.9604644775390625e-08 ;  /* 0x00000001ff077431 */ /* 0x000fe400000001ff */
[----:B------:R-:W-:-:S07]  /*00f0*/  IMAD.WIDE.U32 R4, R11, 0x4, R2 ;  /* 0x000000040b047825 */ /* 0x000fce00078e0002 */
.L_x_13:
[----:B------:R-:W-:Y:S01]  /*0100*/  SHF.L.U32 R8, R7, 0x1, RZ ;  /* 0x0000000107087819 */ /* 0x000fe200000006ff */
[----:B------:R-:W-:Y:S04]  /*0110*/  BSSY.RECONVERGENT B0, `(.L_x_11) ;  /* 0x0000009000007945 */ /* 0x000fe80003800200 */
[----:B------:R-:W-:-:S05]  /*0120*/  VIADD R0, R8, 0xffffffff ;  /* 0xffffffff08007836 */ /* 0x000fca0000000000 */
[----:B------:R-:W-:-:S13]  /*0130*/  LOP3.LUT P0, RZ, R0, R11, RZ, 0xc0, !PT ;  /* 0x0000000b00ff7212 */ /* 0x000fda000780c0ff */
[----:B0-----:R-:W-:Y:S05]  /*0140*/  @P0 BRA `(.L_x_12) ;  /* 0x0000000000140947 */ /* 0x001fea0003800000 */
[----:B------:R-:W-:Y:S01]  /*0150*/  IMAD.WIDE R6, R7, 0x4, R4 ;  /* 0x0000000407067825 */ /* 0x000fe200078e0204 */
[----:B------:R-:W2:Y:S05]  /*0160*/  LDG.E R9, desc[UR6][R4.64] ;  /* 0x0000000604097981 */ /* 0x000eaa000c1e1900 */
[----:B------:R-:W2:Y:S02]  /*0170*/  LDG.E R6, desc[UR6][R6.64] ;  /* 0x0000000606067981 */ /* 0x000ea4000c1e1900 */
[----:B--2---:R-:W-:-:S05]  /*0180*/  IADD3 R9, PT, PT, R6, R9, RZ ;  /* 0x0000000906097210 */ /* 0x004fca0007ffe0ff */
[----:B------:R0:W-:Y:S02]  /*0190*/  STG.E desc[UR6][R4.64], R9 ;  /* 0x0000000904007986 */ /* 0x0001e4000c101906 */
.L_x_12:
[----:B------:R-:W-:Y:S05]  /*01a0*/  BSYNC.RECONVERGENT B0 ;  /* 0x0000000000007941 */ /* 0x000fea0003800200 */
.L_x_11:
[----:B------:R-:W-:Y:S01]  /*01b0*/  BAR.SYNC.DEFER_BLOCKING 0x0 ;  /* 0x0000000000007b1d */ /* 0x000fe20000010000 */
[----:B------:R-:W-:Y:S01]  /*01c0*/  ISETP.GE.U32.AND P0, PT, R8, UR4, PT ;  /* 0x0000000408007c0c */ /* 0x000fe2000bf06070 */
[----:B------:R-:W-:-:S12]  /*01d0*/  IMAD.MOV.U32 R7, RZ, RZ, R8 ;  /* 0x000000ffff077224 */ /* 0x000fd800078e0008 */
[----:B------:R-:W-:Y:S05]  /*01e0*/  @!P0 BRA `(.L_x_13) ;  /* 0xfffffffc00c48947 */ /* 0x000fea000383ffff */
.L_x_10:
[----:B------:R-:W-:-:S13]  /*01f0*/  ISETP.NE.AND P0, PT, R11, RZ, PT ;  /* 0x000000ff0b00720c */ /* 0x000fda0003f05270 */
[----:B------:R-:W-:Y:S05]  /*0200*/  @P0 EXIT ;  /* 0x000000000000094d */ /* 0x000fea0003800000 */
[----:B------:R-:W2:Y:S01]  /*0210*/  LDG.E R3, desc[UR6][R2.64] ;  /* 0x0000000602037981 */ /* 0x000ea2000c1e1900 */
[----:B0-----:R-:W0:Y:S02]  /*0220*/  LDC.64 R4, c[0x0][0x388] ;  /* 0x0000e200ff047b82 */ /* 0x001e240000000a00 */
[----:B0-----:R-:W-:-:S05]  /*0230*/  IMAD.WIDE.U32 R4, R13, 0x4, R4 ;  /* 0x000000040d047825 */ /* 0x001fca00078e0004 */
[----:B--2---:R-:W-:Y:S01]  /*0240*/  STG.E desc[UR6][R4.64], R3 ;  /* 0x0000000304007986 */ /* 0x004fe2000c101906 */
[----:B------:R-:W-:Y:S05]  /*0250*/  EXIT ;  /* 0x000000000000794d */ /* 0x000fea0003800000 */
.L_x_14:
        /* <DEDUP_REMOVED lines=10> */
.L_x_17:


//--------------------- .nv.shared.reserved.0     --------------------------
	.section	.nv.shared.reserved.0,"aw",@nobits
	.weak		__nv_reservedSMEM_offset_0_alias
	.size		__nv_reservedSMEM_offset_0_alias, 0, 64
	.other		__nv_reservedSMEM_offset_0_alias,@"STO_CUDA_RESERVED_SHARED STV_DEFAULT"
__nv_reservedSMEM_offset_0_alias:
	.zero		0
	.zero		64


//--------------------- .nv.constant0._Z18reduce_interleavedPiS_j --------------------------
	.section	.nv.constant0._Z18reduce_interleavedPiS_j,"a",@progbits
	.sectionflags	@""
	.align	4
.nv.constant0._Z18reduce_interleavedPiS_j:
	.zero		916


//--------------------- .nv.constant0._Z32reduce_neighbour_less_divergencePiS_j --------------------------
	.section	.nv.constant0._Z32reduce_neighbour_less_divergencePiS_j,"a",@progbits
	.sectionflags	@""
	.align	4
.nv.constant0._Z32reduce_neighbour_less_divergencePiS_j:
	.zero		916


//--------------------- .nv.constant0._Z16reduce_neighbourPiS_j --------------------------
	.section	.nv.constant0._Z16reduce_neighbourPiS_j,"a",@progbits
	.sectionflags	@""
	.align	4
.nv.constant0._Z16reduce_neighbourPiS_j:
	.zero		916


//--------------------- SYMBOLS --------------------------

	.type		.nv.reservedSmem.offset0,@object
	.size		.nv.reservedSmem.offset0,0x4
